//
// Generated by NVIDIA NVVM Compiler
//
// Compiler Build ID: CL-36424714
// Cuda compilation tools, release 13.0, V13.0.88
// Based on NVVM 20.0.0
//

.version 9.0
.target sm_100
.address_size 64

	// .globl	_Z10saxpy_racyifPfS_

.visible .entry _Z10saxpy_racyifPfS_(
	.param .u32 _Z10saxpy_racyifPfS__param_0,
	.param .f32 _Z10saxpy_racyifPfS__param_1,
	.param .u64 .ptr .align 1 _Z10saxpy_racyifPfS__param_2,
	.param .u64 .ptr .align 1 _Z10saxpy_racyifPfS__param_3
)
{
	.reg .b32 	%r<2>;
	.reg .b32 	%f<16>;
	.reg .b64 	%rd<5>;

	ld.param.u64 	%rd1, [_Z10saxpy_racyifPfS__param_2];
	cvta.to.global.u64 	%rd2, %rd1;
	mov.u32 	%r1, %tid.x;
	mul.wide.u32 	%rd3, %r1, 4;
	add.s64 	%rd4, %rd2, %rd3;
	ld.global.f32 	%f1, [%rd4+64];
	ld.global.f32 	%f2, [%rd4];
	add.f32 	%f3, %f1, %f2;
	st.global.f32 	[%rd4], %f3;
	bar.warp.sync 	-1;
	ld.global.f32 	%f4, [%rd4+32];
	ld.global.f32 	%f5, [%rd4];
	add.f32 	%f6, %f4, %f5;
	st.global.f32 	[%rd4], %f6;
	bar.warp.sync 	-1;
	ld.global.f32 	%f7, [%rd4+16];
	ld.global.f32 	%f8, [%rd4];
	add.f32 	%f9, %f7, %f8;
	st.global.f32 	[%rd4], %f9;
	bar.warp.sync 	-1;
	ld.global.f32 	%f10, [%rd4+8];
	ld.global.f32 	%f11, [%rd4];
	add.f32 	%f12, %f10, %f11;
	st.global.f32 	[%rd4], %f12;
	bar.warp.sync 	-1;
	ld.global.f32 	%f13, [%rd4+4];
	ld.global.f32 	%f14, [%rd4];
	add.f32 	%f15, %f13, %f14;
	st.global.f32 	[%rd4], %f15;
	bar.warp.sync 	-1;
	ret;

}


// ===== COMPILED SASS (sm_100) =====

	.target	sm_100

	.elftype	@"ET_EXEC"


//--------------------- .note.nv.tkinfo           --------------------------
	.section	.note.nv.tkinfo,"",@"SHT_NOTE"
	.sectionflags	@"SHF_NOTE_NV_TKINFO"
	.tkinfo
        /*0018*/ 	.word	0x00000002
        /*0030*/ 	.string	""
        /*0030*/ 	.string	"ptxas"
        /*0030*/ 	.string	"Cuda compilation tools, release 13.0, V13.0.88"
        /*0030*/ 	.string	"Build cuda_13.0.r13.0/compiler.36424714_0"
        /*0030*/ 	.string	"-arch sm_100 -m 64 "



//--------------------- .note.nv.cuinfo           --------------------------
	.section	.note.nv.cuinfo,"",@"SHT_NOTE"
	.sectionflags	@"SHF_NOTE_NV_CUINFO"
        /*0018*/ 	.short	0x0002
        /*001a*/ 	.short	0x0064
        /*001c*/ 	.short	0x0082
	.zero		2


//--------------------- .nv.info                  --------------------------
	.section	.nv.info,"",@"SHT_CUDA_INFO"
	.align	4


	//----- nvinfo : EIATTR_REGCOUNT
	.align		4
        /*0000*/ 	.byte	0x04, 0x2f
        /*0002*/ 	.short	(.L_1 - .L_0)
	.align		4
.L_0:
        /*0004*/ 	.word	index@(_Z10saxpy_racyifPfS_)
        /*0008*/ 	.word	0x0000000c


	//----- nvinfo : EIATTR_FRAME_SIZE
	.align		4
.L_1:
        /*000c*/ 	.byte	0x04, 0x11
        /*000e*/ 	.short	(.L_3 - .L_2)
	.align		4
.L_2:
        /*0010*/ 	.word	index@(_Z10saxpy_racyifPfS_)
        /*0014*/ 	.word	0x00000000


	//----- nvinfo : EIATTR_MIN_STACK_SIZE
	.align		4
.L_3:
        /*0018*/ 	.byte	0x04, 0x12
        /*001a*/ 	.short	(.L_5 - .L_4)
	.align		4
.L_4:
        /*001c*/ 	.word	index@(_Z10saxpy_racyifPfS_)
        /*0020*/ 	.word	0x00000000
.L_5:


//--------------------- .nv.compat                --------------------------
	.section	.nv.compat,"",@"SHT_CUDA_COMPAT_INFO"
	.align	4
        /*0000*/ 	.byte	0x02, 0x09, 0x00, 0x00, 0x02, 0x02, 0x01, 0x00, 0x02, 0x05, 0x05, 0x00, 0x03, 0x07, 0x01, 0x01
        /*0010*/ 	.byte	0x02, 0x03, 0x00, 0x00, 0x02, 0x06, 0x01, 0x00, 0x04, 0x0b, 0x08, 0x00, 0x09, 0x00, 0x00, 0x00
        /*0020*/ 	.byte	0x00, 0x00, 0x00, 0x00


//--------------------- .nv.info._Z10saxpy_racyifPfS_ --------------------------
	.section	.nv.info._Z10saxpy_racyifPfS_,"",@"SHT_CUDA_INFO"
	.sectionflags	@""
	.align	4


	//----- nvinfo : EIATTR_CUDA_API_VERSION
	.align		4
        /*0000*/ 	.byte	0x04, 0x37
        /*0002*/ 	.short	(.L_7 - .L_6)
.L_6:
        /*0004*/ 	.word	0x00000082


	//----- nvinfo : EIATTR_KPARAM_INFO
	.align		4
.L_7:
        /*0008*/ 	.byte	0x04, 0x17
        /*000a*/ 	.short	(.L_9 - .L_8)
.L_8:
        /*000c*/ 	.word	0x00000000
        /*0010*/ 	.short	0x0003
        /*0012*/ 	.short	0x0010
        /*0014*/ 	.byte	0x00, 0xf5, 0x21, 0x00


	//----- nvinfo : EIATTR_KPARAM_INFO
	.align		4
.L_9:
        /*0018*/ 	.byte	0x04, 0x17
        /*001a*/ 	.short	(.L_11 - .L_10)
.L_10:
        /*001c*/ 	.word	0x00000000
        /*0020*/ 	.short	0x0002
        /*0022*/ 	.short	0x0008
        /*0024*/ 	.byte	0x00, 0xf5, 0x21, 0x00


	//----- nvinfo : EIATTR_KPARAM_INFO
	.align		4
.L_11:
        /*0028*/ 	.byte	0x04, 0x17
        /*002a*/ 	.short	(.L_13 - .L_12)
.L_12:
        /*002c*/ 	.word	0x00000000
        /*0030*/ 	.short	0x0001
        /*0032*/ 	.short	0x0004
        /*0034*/ 	.byte	0x00, 0xf0, 0x11, 0x00


	//----- nvinfo : EIATTR_KPARAM_INFO
	.align		4
.L_13:
        /*0038*/ 	.byte	0x04, 0x17
        /*003a*/ 	.short	(.L_15 - .L_14)
.L_14:
        /*003c*/ 	.word	0x00000000
        /*0040*/ 	.short	0x0000
        /*0042*/ 	.short	0x0000
        /*0044*/ 	.byte	0x00, 0xf0, 0x11, 0x00


	//----- nvinfo : EIATTR_SPARSE_MMA_MASK
	.align		4
.L_15:
        /*0048*/ 	.byte	0x03, 0x50
        /*004a*/ 	.short	0x0000


	//----- nvinfo : EIATTR_MAXREG_COUNT
	.align		4
        /*004c*/ 	.byte	0x03, 0x1b
        /*004e*/ 	.short	0x00ff


	//----- nvinfo : EIATTR_MERCURY_ISA_VERSION
	.align		4
        /*0050*/ 	.byte	0x03, 0x5f
        /*0052*/ 	.short	0x0101


	//----- nvinfo : EIATTR_COOP_GROUP_MASK_REGIDS
	.align		4
        /*0054*/ 	.byte	0x04, 0x29
        /*0056*/ 	.short	(.L_17 - .L_16)


	//   ....[0]....
.L_16:
        /*0058*/ 	.word	0xffffffff


	//   ....[1]....
        /*005c*/ 	.word	0xffffffff


	//   ....[2]....
        /*0060*/ 	.word	0xffffffff


	//   ....[3]....
        /*0064*/ 	.word	0xffffffff


	//   ....[4]....
        /*0068*/ 	.word	0xffffffff


	//----- nvinfo : EIATTR_COOP_GROUP_INSTR_OFFSETS
	.align		4
.L_17:
        /*006c*/ 	.byte	0x04, 0x28
        /*006e*/ 	.short	(.L_19 - .L_18)


	//   ....[0]....
.L_18:
        /*0070*/ 	.word	0x00000090


	//   ....[1]....
        /*0074*/ 	.word	0x000000e0


	//   ....[2]....
        /*0078*/ 	.word	0x00000130


	//   ....[3]....
        /*007c*/ 	.word	0x00000180


	//   ....[4]....
        /*0080*/ 	.word	0x000001d0


	//----- nvinfo : EIATTR_VRC_CTA_INIT_COUNT
	.align		4
.L_19:
        /*0084*/ 	.byte	0x02, 0x4a
	.zero		1
	.zero		1


	//----- nvinfo : EIATTR_EXIT_INSTR_OFFSETS
	.align		4
        /*0088*/ 	.byte	0x04, 0x1c
        /*008a*/ 	.short	(.L_21 - .L_20)


	//   ....[0]....
.L_20:
        /*008c*/ 	.word	0x000001e0


	//----- nvinfo : EIATTR_CBANK_PARAM_SIZE
	.align		4
.L_21:
        /*0090*/ 	.byte	0x03, 0x19
        /*0092*/ 	.short	0x0018


	//----- nvinfo : EIATTR_PARAM_CBANK
	.align		4
        /*0094*/ 	.byte	0x04, 0x0a
        /*0096*/ 	.short	(.L_23 - .L_22)
	.align		4
.L_22:
        /*0098*/ 	.word	index@(.nv.constant0._Z10saxpy_racyifPfS_)
        /*009c*/ 	.short	0x0380
        /*009e*/ 	.short	0x0018


	//----- nvinfo : EIATTR_SW_WAR
	.align		4
.L_23:
        /*00a0*/ 	.byte	0x04, 0x36
        /*00a2*/ 	.short	(.L_25 - .L_24)
.L_24:
        /*00a4*/ 	.word	0x00000008
.L_25:


//--------------------- .nv.callgraph             --------------------------
	.section	.nv.callgraph,"",@"SHT_CUDA_CALLGRAPH"
	.align	4
	.sectionentsize	8
	.align		4
        /*0000*/ 	.word	0x00000000
	.align		4
        /*0004*/ 	.word	0xffffffff
	.align		4
        /*0008*/ 	.word	0x00000000
	.align		4
        /*000c*/ 	.word	0xfffffffe
	.align		4
        /*0010*/ 	.word	0x00000000
	.align		4
        /*0014*/ 	.word	0xfffffffd
	.align		4
        /*0018*/ 	.word	0x00000000
	.align		4
        /*001c*/ 	.word	0xfffffffc


//--------------------- .text._Z10saxpy_racyifPfS_ --------------------------
	.section	.text._Z10saxpy_racyifPfS_,"ax",@progbits
	.align	128
        .global         _Z10saxpy_racyifPfS_
        .type           _Z10saxpy_racyifPfS_,@function
        .size           _Z10saxpy_racyifPfS_,(.L_x_1 - _Z10saxpy_racyifPfS_)
        .other          _Z10saxpy_racyifPfS_,@"STO_CUDA_ENTRY STV_DEFAULT"
_Z10saxpy_racyifPfS_:
.text._Z10saxpy_racyifPfS_:
[----:B------:R-:W-:Y:S01]  /*0000*/  LDC R1, c[0x0][0x37c] ;  /* 0x0000df00ff017b82 */ /* 0x000fe20000000800 */
[----:B------:R-:W0:Y:S07]  /*0010*/  S2R R5, SR_TID.X ;  /* 0x0000000000057919 */ /* 0x000e2e0000002100 */
[----:B------:R-:W0:Y:S01]  /*0020*/  LDC.64 R2, c[0x0][0x388] ;  /* 0x0000e200ff027b82 */ /* 0x000e220000000a00 */
[----:B------:R-:W1:Y:S01]  /*0030*/  LDCU.64 UR4, c[0x0][0x358] ;  /* 0x00006b00ff0477ac */ /* 0x000e620008000a00 */
[----:B0-----:R-:W-:-:S05]  /*0040*/  IMAD.WIDE.U32 R2, R5, 0x4, R2 ;  /* 0x0000000405027825 */ /* 0x001fca00078e0002 */
[----:B-1----:R-:W2:Y:S04]  /*0050*/  LDG.E R0, desc[UR4][R2.64+0x40] ;  /* 0x0000400402007981 */ /* 0x002ea8000c1e1900 */
[----:B------:R-:W2:Y:S02]  /*0060*/  LDG.E R5, desc[UR4][R2.64] ;  /* 0x0000000402057981 */ /* 0x000ea4000c1e1900 */
[----:B--2---:R-:W-:-:S05]  /*0070*/  FADD R5, R0, R5 ;  /* 0x0000000500057221 */ /* 0x004fca0000000000 */
[----:B------:R0:W-:Y:S01]  /*0080*/  STG.E desc[UR4][R2.64], R5 ;  /* 0x0000000502007986 */ /* 0x0001e2000c101904 */
[----:B------:R-:W-:-:S03]  /*0090*/  NOP ;  /* 0x0000000000007918 */ /* 0x000fc60000000000 */
[----:B------:R-:W2:Y:S04]  /*00a0*/  LDG.E R0, desc[UR4][R2.64+0x20] ;  /* 0x0000200402007981 */ /* 0x000ea8000c1e1900 */
[----:B------:R-:W2:Y:S02]  /*00b0*/  LDG.E R7, desc[UR4][R2.64] ;  /* 0x0000000402077981 */ /* 0x000ea4000c1e1900 */
[----:B--2---:R-:W-:-:S05]  /*00c0*/  FADD R7, R0, R7 ;  /* 0x0000000700077221 */ /* 0x004fca0000000000 */
[----:B------:R1:W-:Y:S01]  /*00d0*/  STG.E desc[UR4][R2.64], R7 ;  /* 0x0000000702007986 */ /* 0x0003e2000c101904 */
[----:B------:R-:W-:-:S03]  /*00e0*/  NOP ;  /* 0x0000000000007918 */ /* 0x000fc60000000000 */
[----:B------:R-:W2:Y:S04]  /*00f0*/  LDG.E R0, desc[UR4][R2.64+0x10] ;  /* 0x0000100402007981 */ /* 0x000ea8000c1e1900 */
[----:B------:R-:W2:Y:S02]  /*0100*/  LDG.E R9, desc[UR4][R2.64] ;  /* 0x0000000402097981 */ /* 0x000ea4000c1e1900 */
[----:B--2---:R-:W-:-:S05]  /*0110*/  FADD R9, R0, R9 ;  /* 0x0000000900097221 */ /* 0x004fca0000000000 */
[----:B------:R-:W-:Y:S01]  /*0120*/  STG.E desc[UR4][R2.64], R9 ;  /* 0x0000000902007986 */ /* 0x000fe2000c101904 */
[----:B------:R-:W-:-:S03]  /*0130*/  NOP ;  /* 0x0000000000007918 */ /* 0x000fc60000000000 */
[----:B------:R-:W2:Y:S04]  /*0140*/  LDG.E R0, desc[UR4][R2.64+0x8] ;  /* 0x0000080402007981 */ /* 0x000ea8000c1e1900 */
[----:B0-----:R-:W2:Y:S02]  /*0150*/  LDG.E R5, desc[UR4][R2.64] ;  /* 0x0000000402057981 */ /* 0x001ea4000c1e1900 */
[----:B--2---:R-:W-:-:S05]  /*0160*/  FADD R5, R0, R5 ;  /* 0x0000000500057221 */ /* 0x004fca0000000000 */
[----:B------:R-:W-:Y:S01]  /*0170*/  STG.E desc[UR4][R2.64], R5 ;  /* 0x0000000502007986 */ /* 0x000fe2000c101904 */
[----:B------:R-:W-:-:S03]  /*0180*/  NOP ;  /* 0x0000000000007918 */ /* 0x000fc60000000000 */
[----:B------:R-:W2:Y:S04]  /*0190*/  LDG.E R0, desc[UR4][R2.64+0x4] ;  /* 0x0000040402007981 */ /* 0x000ea8000c1e1900 */
[----:B-1----:R-:W2:Y:S02]  /*01a0*/  LDG.E R7, desc[UR4][R2.64] ;  /* 0x0000000402077981 */ /* 0x002ea4000c1e1900 */
[----:B--2---:R-:W-:-:S05]  /*01b0*/  FADD R7, R0, R7 ;  /* 0x0000000700077221 */ /* 0x004fca0000000000 */
[----:B------:R-:W-:Y:S01]  /*01c0*/  STG.E desc[UR4][R2.64], R7 ;  /* 0x0000000702007986 */ /* 0x000fe2000c101904 */
[----:B------:R-:W-:Y:S01]  /*01d0*/  NOP ;  /* 0x0000000000007918 */ /* 0x000fe20000000000 */
[----:B------:R-:W-:Y:S05]  /*01e0*/  EXIT ;  /* 0x000000000000794d */ /* 0x000fea0003800000 */
.L_x_0:
[----:B------:R-:W-:-:S00]  /*01f0*/  BRA `(.L_x_0) ;  /* 0xfffffffc00fc7947 */ /* 0x000fc0000383ffff */
[----:B------:R-:W-:-:S00]  /*0200*/  NOP ;  /* 0x0000000000007918 */ /* 0x000fc00000000000 */
[----:B------:R-:W-:-:S00]  /*0210*/  NOP ;  /* 0x0000000000007918 */ /* 0x000fc00000000000 */
[----:B------:R-:W-:-:S00]  /*0220*/  NOP ;  /* 0x0000000000007918 */ /* 0x000fc00000000000 */
[----:B------:R-:W-:-:S00]  /*0230*/  NOP ;  /* 0x0000000000007918 */ /* 0x000fc00000000000 */
[----:B------:R-:W-:-:S00]  /*0240*/  NOP ;  /* 0x0000000000007918 */ /* 0x000fc00000000000 */
[----:B------:R-:W-:-:S00]  /*0250*/  NOP ;  /* 0x0000000000007918 */ /* 0x000fc00000000000 */
[----:B------:R-:W-:-:S00]  /*0260*/  NOP ;  /* 0x0000000000007918 */ /* 0x000fc00000000000 */
[----:B------:R-:W-:-:S00]  /*0270*/  NOP ;  /* 0x0000000000007918 */ /* 0x000fc00000000000 */
.L_x_1:


//--------------------- .nv.shared.reserved.0     --------------------------
	.section	.nv.shared.reserved.0,"aw",@nobits
	.weak		__nv_reservedSMEM_offset_0_alias
	.size		__nv_reservedSMEM_offset_0_alias, 0, 64
	.other		__nv_reservedSMEM_offset_0_alias,@"STO_CUDA_RESERVED_SHARED STV_DEFAULT"
__nv_reservedSMEM_offset_0_alias:
	.zero		0
	.zero		64


//--------------------- .nv.constant0._Z10saxpy_racyifPfS_ --------------------------
	.section	.nv.constant0._Z10saxpy_racyifPfS_,"a",@progbits
	.sectionflags	@""
	.align	4
.nv.constant0._Z10saxpy_racyifPfS_:
	.zero		920


//--------------------- SYMBOLS --------------------------

	.type		.nv.reservedSmem.offset0,@object
	.size		.nv.reservedSmem.offset0,0x4
